//
// Generated by NVIDIA NVVM Compiler
//
// Compiler Build ID: CL-36424714
// Cuda compilation tools, release 13.0, V13.0.88
// Based on NVVM 20.0.0
//

.version 9.0
.target sm_100
.address_size 64

	// .globl	_Z10kernel_addPiS_S_

.visible .entry _Z10kernel_addPiS_S_(
	.param .u64 .ptr .align 1 _Z10kernel_addPiS_S__param_0,
	.param .u64 .ptr .align 1 _Z10kernel_addPiS_S__param_1,
	.param .u64 .ptr .align 1 _Z10kernel_addPiS_S__param_2
)
{
	.reg .b32 	%r<11>;
	.reg .b64 	%rd<11>;

	ld.param.u64 	%rd1, [_Z10kernel_addPiS_S__param_0];
	ld.param.u64 	%rd2, [_Z10kernel_addPiS_S__param_1];
	ld.param.u64 	%rd3, [_Z10kernel_addPiS_S__param_2];
	cvta.to.global.u64 	%rd4, %rd3;
	cvta.to.global.u64 	%rd5, %rd2;
	cvta.to.global.u64 	%rd6, %rd1;
	mov.u32 	%r1, %ntid.x;
	mov.u32 	%r2, %ctaid.x;
	mov.u32 	%r3, %tid.x;
	mad.lo.s32 	%r4, %r1, %r2, %r3;
	mul.wide.s32 	%rd7, %r4, 4;
	add.s64 	%rd8, %rd6, %rd7;
	ld.global.u32 	%r5, [%rd8];
	add.s64 	%rd9, %rd5, %rd7;
	ld.global.u32 	%r6, [%rd9];
	add.s32 	%r7, %r6, %r5;
	add.s64 	%rd10, %rd4, %rd7;
	st.global.u32 	[%rd10], %r7;
	ld.global.u32 	%r8, [%rd8+400];
	ld.global.u32 	%r9, [%rd9+400];
	add.s32 	%r10, %r9, %r8;
	st.global.u32 	[%rd10+400], %r10;
	ret;

}


// ===== COMPILED SASS (sm_100) =====

	.target	sm_100

	.elftype	@"ET_EXEC"


//--------------------- .note.nv.tkinfo           --------------------------
	.section	.note.nv.tkinfo,"",@"SHT_NOTE"
	.sectionflags	@"SHF_NOTE_NV_TKINFO"
	.tkinfo
        /*0018*/ 	.word	0x00000002
        /*0030*/ 	.string	""
        /*0030*/ 	.string	"ptxas"
        /*0030*/ 	.string	"Cuda compilation tools, release 13.0, V13.0.88"
        /*0030*/ 	.string	"Build cuda_13.0.r13.0/compiler.36424714_0"
        /*0030*/ 	.string	"-arch sm_100 -m 64 "



//--------------------- .note.nv.cuinfo           --------------------------
	.section	.note.nv.cuinfo,"",@"SHT_NOTE"
	.sectionflags	@"SHF_NOTE_NV_CUINFO"
        /*0018*/ 	.short	0x0002
        /*001a*/ 	.short	0x0064
        /*001c*/ 	.short	0x0082
	.zero		2


//--------------------- .nv.info                  --------------------------
	.section	.nv.info,"",@"SHT_CUDA_INFO"
	.align	4


	//----- nvinfo : EIATTR_REGCOUNT
	.align		4
        /*0000*/ 	.byte	0x04, 0x2f
        /*0002*/ 	.short	(.L_1 - .L_0)
	.align		4
.L_0:
        /*0004*/ 	.word	index@(_Z10kernel_addPiS_S_)
        /*0008*/ 	.word	0x0000000e


	//----- nvinfo : EIATTR_FRAME_SIZE
	.align		4
.L_1:
        /*000c*/ 	.byte	0x04, 0x11
        /*000e*/ 	.short	(.L_3 - .L_2)
	.align		4
.L_2:
        /*0010*/ 	.word	index@(_Z10kernel_addPiS_S_)
        /*0014*/ 	.word	0x00000000


	//----- nvinfo : EIATTR_MIN_STACK_SIZE
	.align		4
.L_3:
        /*0018*/ 	.byte	0x04, 0x12
        /*001a*/ 	.short	(.L_5 - .L_4)
	.align		4
.L_4:
        /*001c*/ 	.word	index@(_Z10kernel_addPiS_S_)
        /*0020*/ 	.word	0x00000000
.L_5:


//--------------------- .nv.compat                --------------------------
	.section	.nv.compat,"",@"SHT_CUDA_COMPAT_INFO"
	.align	4
        /*0000*/ 	.byte	0x02, 0x09, 0x00, 0x00, 0x02, 0x02, 0x01, 0x00, 0x02, 0x05, 0x05, 0x00, 0x03, 0x07, 0x01, 0x01
        /*0010*/ 	.byte	0x02, 0x03, 0x00, 0x00, 0x02, 0x06, 0x01, 0x00, 0x04, 0x0b, 0x08, 0x00, 0x09, 0x00, 0x00, 0x00
        /*0020*/ 	.byte	0x00, 0x00, 0x00, 0x00


//--------------------- .nv.info._Z10kernel_addPiS_S_ --------------------------
	.section	.nv.info._Z10kernel_addPiS_S_,"",@"SHT_CUDA_INFO"
	.sectionflags	@""
	.align	4


	//----- nvinfo : EIATTR_CUDA_API_VERSION
	.align		4
        /*0000*/ 	.byte	0x04, 0x37
        /*0002*/ 	.short	(.L_7 - .L_6)
.L_6:
        /*0004*/ 	.word	0x00000082


	//----- nvinfo : EIATTR_KPARAM_INFO
	.align		4
.L_7:
        /*0008*/ 	.byte	0x04, 0x17
        /*000a*/ 	.short	(.L_9 - .L_8)
.L_8:
        /*000c*/ 	.word	0x00000000
        /*0010*/ 	.short	0x0002
        /*0012*/ 	.short	0x0010
        /*0014*/ 	.byte	0x00, 0xf5, 0x21, 0x00


	//----- nvinfo : EIATTR_KPARAM_INFO
	.align		4
.L_9:
        /*0018*/ 	.byte	0x04, 0x17
        /*001a*/ 	.short	(.L_11 - .L_10)
.L_10:
        /*001c*/ 	.word	0x00000000
        /*0020*/ 	.short	0x0001
        /*0022*/ 	.short	0x0008
        /*0024*/ 	.byte	0x00, 0xf5, 0x21, 0x00


	//----- nvinfo : EIATTR_KPARAM_INFO
	.align		4
.L_11:
        /*0028*/ 	.byte	0x04, 0x17
        /*002a*/ 	.short	(.L_13 - .L_12)
.L_12:
        /*002c*/ 	.word	0x00000000
        /*0030*/ 	.short	0x0000
        /*0032*/ 	.short	0x0000
        /*0034*/ 	.byte	0x00, 0xf5, 0x21, 0x00


	//----- nvinfo : EIATTR_SPARSE_MMA_MASK
	.align		4
.L_13:
        /*0038*/ 	.byte	0x03, 0x50
        /*003a*/ 	.short	0x0000


	//----- nvinfo : EIATTR_MAXREG_COUNT
	.align		4
        /*003c*/ 	.byte	0x03, 0x1b
        /*003e*/ 	.short	0x00ff


	//----- nvinfo : EIATTR_MERCURY_ISA_VERSION
	.align		4
        /*0040*/ 	.byte	0x03, 0x5f
        /*0042*/ 	.short	0x0101


	//----- nvinfo : EIATTR_VRC_CTA_INIT_COUNT
	.align		4
        /*0044*/ 	.byte	0x02, 0x4a
	.zero		1
	.zero		1


	//----- nvinfo : EIATTR_EXIT_INSTR_OFFSETS
	.align		4
        /*0048*/ 	.byte	0x04, 0x1c
        /*004a*/ 	.short	(.L_15 - .L_14)


	//   ....[0]....
.L_14:
        /*004c*/ 	.word	0x00000140


	//----- nvinfo : EIATTR_CBANK_PARAM_SIZE
	.align		4
.L_15:
        /*0050*/ 	.byte	0x03, 0x19
        /*0052*/ 	.short	0x0018


	//----- nvinfo : EIATTR_PARAM_CBANK
	.align		4
        /*0054*/ 	.byte	0x04, 0x0a
        /*0056*/ 	.short	(.L_17 - .L_16)
	.align		4
.L_16:
        /*0058*/ 	.word	index@(.nv.constant0._Z10kernel_addPiS_S_)
        /*005c*/ 	.short	0x0380
        /*005e*/ 	.short	0x0018


	//----- nvinfo : EIATTR_SW_WAR
	.align		4
.L_17:
        /*0060*/ 	.byte	0x04, 0x36
        /*0062*/ 	.short	(.L_19 - .L_18)
.L_18:
        /*0064*/ 	.word	0x00000008
.L_19:


//--------------------- .nv.callgraph             --------------------------
	.section	.nv.callgraph,"",@"SHT_CUDA_CALLGRAPH"
	.align	4
	.sectionentsize	8
	.align		4
        /*0000*/ 	.word	0x00000000
	.align		4
        /*0004*/ 	.word	0xffffffff
	.align		4
        /*0008*/ 	.word	0x00000000
	.align		4
        /*000c*/ 	.word	0xfffffffe
	.align		4
        /*0010*/ 	.word	0x00000000
	.align		4
        /*0014*/ 	.word	0xfffffffd
	.align		4
        /*0018*/ 	.word	0x00000000
	.align		4
        /*001c*/ 	.word	0xfffffffc


//--------------------- .text._Z10kernel_addPiS_S_ --------------------------
	.section	.text._Z10kernel_addPiS_S_,"ax",@progbits
	.align	128
        .global         _Z10kernel_addPiS_S_
        .type           _Z10kernel_addPiS_S_,@function
        .size           _Z10kernel_addPiS_S_,(.L_x_1 - _Z10kernel_addPiS_S_)
        .other          _Z10kernel_addPiS_S_,@"STO_CUDA_ENTRY STV_DEFAULT"
_Z10kernel_addPiS_S_:
.text._Z10kernel_addPiS_S_:
[----:B------:R-:W-:Y:S01]  /*0000*/  LDC R1, c[0x0][0x37c] ;  /* 0x0000df00ff017b82 */ /* 0x000fe20000000800 */
[----:B------:R-:W0:Y:S07]  /*0010*/  S2R R9, SR_CTAID.X ;  /* 0x0000000000097919 */ /* 0x000e2e0000002500 */
[----:B------:R-:W1:Y:S01]  /*0020*/  LDC.64 R2, c[0x0][0x380] ;  /* 0x0000e000ff027b82 */ /* 0x000e620000000a00 */
[----:B------:R-:W0:Y:S01]  /*0030*/  LDCU UR6, c[0x0][0x360] ;  /* 0x00006c00ff0677ac */ /* 0x000e220008000800 */
[----:B------:R-:W0:Y:S01]  /*0040*/  S2R R0, SR_TID.X ;  /* 0x0000000000007919 */ /* 0x000e220000002100 */
[----:B------:R-:W2:Y:S05]  /*0050*/  LDCU.64 UR4, c[0x0][0x358] ;  /* 0x00006b00ff0477ac */ /* 0x000eaa0008000a00 */
[----:B------:R-:W3:Y:S08]  /*0060*/  LDC.64 R4, c[0x0][0x388] ;  /* 0x0000e200ff047b82 */ /* 0x000ef00000000a00 */
[----:B------:R-:W4:Y:S01]  /*0070*/  LDC.64 R6, c[0x0][0x390] ;  /* 0x0000e400ff067b82 */ /* 0x000f220000000a00 */
[----:B0-----:R-:W-:-:S04]  /*0080*/  IMAD R9, R9, UR6, R0 ;  /* 0x0000000609097c24 */ /* 0x001fc8000f8e0200 */
[----:B-1----:R-:W-:-:S04]  /*0090*/  IMAD.WIDE R2, R9, 0x4, R2 ;  /* 0x0000000409027825 */ /* 0x002fc800078e0202 */
[C---:B---3--:R-:W-:Y:S01]  /*00a0*/  IMAD.WIDE R4, R9.reuse, 0x4, R4 ;  /* 0x0000000409047825 */ /* 0x048fe200078e0204 */
[----:B--2---:R-:W2:Y:S04]  /*00b0*/  LDG.E R0, desc[UR4][R2.64] ;  /* 0x0000000402007981 */ /* 0x004ea8000c1e1900 */
[----:B------:R-:W2:Y:S01]  /*00c0*/  LDG.E R11, desc[UR4][R4.64] ;  /* 0x00000004040b7981 */ /* 0x000ea2000c1e1900 */
[----:B----4-:R-:W-:Y:S01]  /*00d0*/  IMAD.WIDE R6, R9, 0x4, R6 ;  /* 0x0000000409067825 */ /* 0x010fe200078e0206 */
[----:B--2---:R-:W-:-:S05]  /*00e0*/  IADD3 R11, PT, PT, R0, R11, RZ ;  /* 0x0000000b000b7210 */ /* 0x004fca0007ffe0ff */
[----:B------:R-:W-:Y:S04]  /*00f0*/  STG.E desc[UR4][R6.64], R11 ;  /* 0x0000000b06007986 */ /* 0x000fe8000c101904 */
[----:B------:R-:W2:Y:S04]  /*0100*/  LDG.E R0, desc[UR4][R2.64+0x190] ;  /* 0x0001900402007981 */ /* 0x000ea8000c1e1900 */
[----:B------:R-:W2:Y:S02]  /*0110*/  LDG.E R9, desc[UR4][R4.64+0x190] ;  /* 0x0001900404097981 */ /* 0x000ea4000c1e1900 */
[----:B--2---:R-:W-:-:S05]  /*0120*/  IADD3 R9, PT, PT, R0, R9, RZ ;  /* 0x0000000900097210 */ /* 0x004fca0007ffe0ff */
[----:B------:R-:W-:Y:S01]  /*0130*/  STG.E desc[UR4][R6.64+0x190], R9 ;  /* 0x0001900906007986 */ /* 0x000fe2000c101904 */
[----:B------:R-:W-:Y:S05]  /*0140*/  EXIT ;  /* 0x000000000000794d */ /* 0x000fea0003800000 */
.L_x_0:
[----:B------:R-:W-:-:S00]  /*0150*/  BRA `(.L_x_0) ;  /* 0xfffffffc00fc7947 */ /* 0x000fc0000383ffff */
[----:B------:R-:W-:-:S00]  /*0160*/  NOP ;  /* 0x0000000000007918 */ /* 0x000fc00000000000 */
        /* <DEDUP_REMOVED lines=9> */
.L_x_1:


//--------------------- .nv.shared.reserved.0     --------------------------
	.section	.nv.shared.reserved.0,"aw",@nobits
	.weak		__nv_reservedSMEM_offset_0_alias
	.size		__nv_reservedSMEM_offset_0_alias, 0, 64
	.other		__nv_reservedSMEM_offset_0_alias,@"STO_CUDA_RESERVED_SHARED STV_DEFAULT"
__nv_reservedSMEM_offset_0_alias:
	.zero		0
	.zero		64


//--------------------- .nv.constant0._Z10kernel_addPiS_S_ --------------------------
	.section	.nv.constant0._Z10kernel_addPiS_S_,"a",@progbits
	.sectionflags	@""
	.align	4
.nv.constant0._Z10kernel_addPiS_S_:
	.zero		920


//--------------------- SYMBOLS --------------------------

	.type		.nv.reservedSmem.offset0,@object
	.size		.nv.reservedSmem.offset0,0x4
